//
// Generated by NVIDIA NVVM Compiler
//
// Compiler Build ID: CL-36424714
// Cuda compilation tools, release 13.0, V13.0.88
// Based on NVVM 20.0.0
//

.version 9.0
.target sm_100
.address_size 64

	// .globl	_Z7vec_addPiS_S_i

.visible .entry _Z7vec_addPiS_S_i(
	.param .u64 .ptr .align 1 _Z7vec_addPiS_S_i_param_0,
	.param .u64 .ptr .align 1 _Z7vec_addPiS_S_i_param_1,
	.param .u64 .ptr .align 1 _Z7vec_addPiS_S_i_param_2,
	.param .u32 _Z7vec_addPiS_S_i_param_3
)
{
	.reg .pred 	%p<2>;
	.reg .b32 	%r<8>;
	.reg .b64 	%rd<13>;

	ld.param.u64 	%rd2, [_Z7vec_addPiS_S_i_param_0];
	ld.param.u64 	%rd3, [_Z7vec_addPiS_S_i_param_1];
	ld.param.u64 	%rd4, [_Z7vec_addPiS_S_i_param_2];
	ld.param.s32 	%rd5, [_Z7vec_addPiS_S_i_param_3];
	mov.u32 	%r1, %ctaid.x;
	mov.u32 	%r2, %ntid.x;
	mov.u32 	%r3, %tid.x;
	mad.lo.s32 	%r4, %r1, %r2, %r3;
	cvt.u64.u32 	%rd1, %r4;
	setp.ge.s64 	%p1, %rd1, %rd5;
	@%p1 bra 	$L__BB0_2;
	cvta.to.global.u64 	%rd6, %rd2;
	cvta.to.global.u64 	%rd7, %rd3;
	cvta.to.global.u64 	%rd8, %rd4;
	shl.b64 	%rd9, %rd1, 2;
	add.s64 	%rd10, %rd6, %rd9;
	ld.global.u32 	%r5, [%rd10];
	add.s64 	%rd11, %rd7, %rd9;
	ld.global.u32 	%r6, [%rd11];
	add.s32 	%r7, %r6, %r5;
	add.s64 	%rd12, %rd8, %rd9;
	st.global.u32 	[%rd12], %r7;
$L__BB0_2:
	ret;

}


// ===== COMPILED SASS (sm_100) =====

	.target	sm_100

	.elftype	@"ET_EXEC"


//--------------------- .note.nv.tkinfo           --------------------------
	.section	.note.nv.tkinfo,"",@"SHT_NOTE"
	.sectionflags	@"SHF_NOTE_NV_TKINFO"
	.tkinfo
        /*0018*/ 	.word	0x00000002
        /*0030*/ 	.string	""
        /*0030*/ 	.string	"ptxas"
        /*0030*/ 	.string	"Cuda compilation tools, release 13.0, V13.0.88"
        /*0030*/ 	.string	"Build cuda_13.0.r13.0/compiler.36424714_0"
        /*0030*/ 	.string	"-arch sm_100 -m 64 "



//--------------------- .note.nv.cuinfo           --------------------------
	.section	.note.nv.cuinfo,"",@"SHT_NOTE"
	.sectionflags	@"SHF_NOTE_NV_CUINFO"
        /*0018*/ 	.short	0x0002
        /*001a*/ 	.short	0x0064
        /*001c*/ 	.short	0x0082
	.zero		2


//--------------------- .nv.info                  --------------------------
	.section	.nv.info,"",@"SHT_CUDA_INFO"
	.align	4


	//----- nvinfo : EIATTR_REGCOUNT
	.align		4
        /*0000*/ 	.byte	0x04, 0x2f
        /*0002*/ 	.short	(.L_1 - .L_0)
	.align		4
.L_0:
        /*0004*/ 	.word	index@(_Z7vec_addPiS_S_i)
        /*0008*/ 	.word	0x0000000c


	//----- nvinfo : EIATTR_FRAME_SIZE
	.align		4
.L_1:
        /*000c*/ 	.byte	0x04, 0x11
        /*000e*/ 	.short	(.L_3 - .L_2)
	.align		4
.L_2:
        /*0010*/ 	.word	index@(_Z7vec_addPiS_S_i)
        /*0014*/ 	.word	0x00000000


	//----- nvinfo : EIATTR_MIN_STACK_SIZE
	.align		4
.L_3:
        /*0018*/ 	.byte	0x04, 0x12
        /*001a*/ 	.short	(.L_5 - .L_4)
	.align		4
.L_4:
        /*001c*/ 	.word	index@(_Z7vec_addPiS_S_i)
        /*0020*/ 	.word	0x00000000
.L_5:


//--------------------- .nv.compat                --------------------------
	.section	.nv.compat,"",@"SHT_CUDA_COMPAT_INFO"
	.align	4
        /*0000*/ 	.byte	0x02, 0x09, 0x00, 0x00, 0x02, 0x02, 0x01, 0x00, 0x02, 0x05, 0x05, 0x00, 0x03, 0x07, 0x01, 0x01
        /*0010*/ 	.byte	0x02, 0x03, 0x00, 0x00, 0x02, 0x06, 0x01, 0x00, 0x04, 0x0b, 0x08, 0x00, 0x09, 0x00, 0x00, 0x00
        /*0020*/ 	.byte	0x00, 0x00, 0x00, 0x00


//--------------------- .nv.info._Z7vec_addPiS_S_i --------------------------
	.section	.nv.info._Z7vec_addPiS_S_i,"",@"SHT_CUDA_INFO"
	.sectionflags	@""
	.align	4


	//----- nvinfo : EIATTR_CUDA_API_VERSION
	.align		4
        /*0000*/ 	.byte	0x04, 0x37
        /*0002*/ 	.short	(.L_7 - .L_6)
.L_6:
        /*0004*/ 	.word	0x00000082


	//----- nvinfo : EIATTR_KPARAM_INFO
	.align		4
.L_7:
        /*0008*/ 	.byte	0x04, 0x17
        /*000a*/ 	.short	(.L_9 - .L_8)
.L_8:
        /*000c*/ 	.word	0x00000000
        /*0010*/ 	.short	0x0003
        /*0012*/ 	.short	0x0018
        /*0014*/ 	.byte	0x00, 0xf0, 0x11, 0x00


	//----- nvinfo : EIATTR_KPARAM_INFO
	.align		4
.L_9:
        /*0018*/ 	.byte	0x04, 0x17
        /*001a*/ 	.short	(.L_11 - .L_10)
.L_10:
        /*001c*/ 	.word	0x00000000
        /*0020*/ 	.short	0x0002
        /*0022*/ 	.short	0x0010
        /*0024*/ 	.byte	0x00, 0xf5, 0x21, 0x00


	//----- nvinfo : EIATTR_KPARAM_INFO
	.align		4
.L_11:
        /*0028*/ 	.byte	0x04, 0x17
        /*002a*/ 	.short	(.L_13 - .L_12)
.L_12:
        /*002c*/ 	.word	0x00000000
        /*0030*/ 	.short	0x0001
        /*0032*/ 	.short	0x0008
        /*0034*/ 	.byte	0x00, 0xf5, 0x21, 0x00


	//----- nvinfo : EIATTR_KPARAM_INFO
	.align		4
.L_13:
        /*0038*/ 	.byte	0x04, 0x17
        /*003a*/ 	.short	(.L_15 - .L_14)
.L_14:
        /*003c*/ 	.word	0x00000000
        /*0040*/ 	.short	0x0000
        /*0042*/ 	.short	0x0000
        /*0044*/ 	.byte	0x00, 0xf5, 0x21, 0x00


	//----- nvinfo : EIATTR_SPARSE_MMA_MASK
	.align		4
.L_15:
        /*0048*/ 	.byte	0x03, 0x50
        /*004a*/ 	.short	0x0000


	//----- nvinfo : EIATTR_MAXREG_COUNT
	.align		4
        /*004c*/ 	.byte	0x03, 0x1b
        /*004e*/ 	.short	0x00ff


	//----- nvinfo : EIATTR_MERCURY_ISA_VERSION
	.align		4
        /*0050*/ 	.byte	0x03, 0x5f
        /*0052*/ 	.short	0x0101


	//----- nvinfo : EIATTR_VRC_CTA_INIT_COUNT
	.align		4
        /*0054*/ 	.byte	0x02, 0x4a
	.zero		1
	.zero		1


	//----- nvinfo : EIATTR_EXIT_INSTR_OFFSETS
	.align		4
        /*0058*/ 	.byte	0x04, 0x1c
        /*005a*/ 	.short	(.L_17 - .L_16)


	//   ....[0]....
.L_16:
        /*005c*/ 	.word	0x00000090


	//   ....[1]....
        /*0060*/ 	.word	0x00000190


	//----- nvinfo : EIATTR_CBANK_PARAM_SIZE
	.align		4
.L_17:
        /*0064*/ 	.byte	0x03, 0x19
        /*0066*/ 	.short	0x001c


	//----- nvinfo : EIATTR_PARAM_CBANK
	.align		4
        /*0068*/ 	.byte	0x04, 0x0a
        /*006a*/ 	.short	(.L_19 - .L_18)
	.align		4
.L_18:
        /*006c*/ 	.word	index@(.nv.constant0._Z7vec_addPiS_S_i)
        /*0070*/ 	.short	0x0380
        /*0072*/ 	.short	0x001c


	//----- nvinfo : EIATTR_SW_WAR
	.align		4
.L_19:
        /*0074*/ 	.byte	0x04, 0x36
        /*0076*/ 	.short	(.L_21 - .L_20)
.L_20:
        /*0078*/ 	.word	0x00000008
.L_21:


//--------------------- .nv.callgraph             --------------------------
	.section	.nv.callgraph,"",@"SHT_CUDA_CALLGRAPH"
	.align	4
	.sectionentsize	8
	.align		4
        /*0000*/ 	.word	0x00000000
	.align		4
        /*0004*/ 	.word	0xffffffff
	.align		4
        /*0008*/ 	.word	0x00000000
	.align		4
        /*000c*/ 	.word	0xfffffffe
	.align		4
        /*0010*/ 	.word	0x00000000
	.align		4
        /*0014*/ 	.word	0xfffffffd
	.align		4
        /*0018*/ 	.word	0x00000000
	.align		4
        /*001c*/ 	.word	0xfffffffc


//--------------------- .text._Z7vec_addPiS_S_i   --------------------------
	.section	.text._Z7vec_addPiS_S_i,"ax",@progbits
	.align	128
        .global         _Z7vec_addPiS_S_i
        .type           _Z7vec_addPiS_S_i,@function
        .size           _Z7vec_addPiS_S_i,(.L_x_1 - _Z7vec_addPiS_S_i)
        .other          _Z7vec_addPiS_S_i,@"STO_CUDA_ENTRY STV_DEFAULT"
_Z7vec_addPiS_S_i:
.text._Z7vec_addPiS_S_i:
[----:B------:R-:W-:Y:S01]  /*0000*/  LDC R1, c[0x0][0x37c] ;  /* 0x0000df00ff017b82 */ /* 0x000fe20000000800 */
[----:B------:R-:W0:Y:S07]  /*0010*/  S2R R3, SR_TID.X ;  /* 0x0000000000037919 */ /* 0x000e2e0000002100 */
[----:B------:R-:W0:Y:S01]  /*0020*/  S2UR UR4, SR_CTAID.X ;  /* 0x00000000000479c3 */ /* 0x000e220000002500 */
[----:B------:R-:W1:Y:S07]  /*0030*/  LDCU UR5, c[0x0][0x398] ;  /* 0x00007300ff0577ac */ /* 0x000e6e0008000800 */
[----:B------:R-:W0:Y:S02]  /*0040*/  LDC R0, c[0x0][0x360] ;  /* 0x0000d800ff007b82 */ /* 0x000e240000000800 */
[----:B0-----:R-:W-:Y:S01]  /*0050*/  IMAD R0, R0, UR4, R3 ;  /* 0x0000000400007c24 */ /* 0x001fe2000f8e0203 */
[----:B-1----:R-:W-:-:S04]  /*0060*/  USHF.R.S32.HI UR4, URZ, 0x1f, UR5 ;  /* 0x0000001fff047899 */ /* 0x002fc80008011405 */
[----:B------:R-:W-:-:S04]  /*0070*/  ISETP.GE.U32.AND P0, PT, R0, UR5, PT ;  /* 0x0000000500007c0c */ /* 0x000fc8000bf06070 */
[----:B------:R-:W-:-:S13]  /*0080*/  ISETP.GE.AND.EX P0, PT, RZ, UR4, PT, P0 ;  /* 0x00000004ff007c0c */ /* 0x000fda000bf06300 */
[----:B------:R-:W-:Y:S05]  /*0090*/  @P0 EXIT ;  /* 0x000000000000094d */ /* 0x000fea0003800000 */
[----:B------:R-:W0:Y:S01]  /*00a0*/  LDCU.128 UR8, c[0x0][0x380] ;  /* 0x00007000ff0877ac */ /* 0x000e220008000c00 */
[----:B------:R-:W-:Y:S01]  /*00b0*/  IMAD.SHL.U32 R6, R0, 0x4, RZ ;  /* 0x0000000400067824 */ /* 0x000fe200078e00ff */
[----:B------:R-:W-:Y:S01]  /*00c0*/  SHF.R.U32.HI R0, RZ, 0x1e, R0 ;  /* 0x0000001eff007819 */ /* 0x000fe20000011600 */
[----:B------:R-:W1:Y:S01]  /*00d0*/  LDCU.64 UR4, c[0x0][0x358] ;  /* 0x00006b00ff0477ac */ /* 0x000e620008000a00 */
[----:B------:R-:W2:Y:S02]  /*00e0*/  LDCU.64 UR6, c[0x0][0x390] ;  /* 0x00007200ff0677ac */ /* 0x000ea40008000a00 */
[C---:B0-----:R-:W-:Y:S02]  /*00f0*/  IADD3 R4, P1, PT, R6.reuse, UR10, RZ ;  /* 0x0000000a06047c10 */ /* 0x041fe4000ff3e0ff */
[----:B------:R-:W-:Y:S02]  /*0100*/  IADD3 R2, P0, PT, R6, UR8, RZ ;  /* 0x0000000806027c10 */ /* 0x000fe4000ff1e0ff */
[----:B------:R-:W-:-:S02]  /*0110*/  IADD3.X R5, PT, PT, R0, UR11, RZ, P1, !PT ;  /* 0x0000000b00057c10 */ /* 0x000fc40008ffe4ff */
[----:B------:R-:W-:-:S04]  /*0120*/  IADD3.X R3, PT, PT, R0, UR9, RZ, P0, !PT ;  /* 0x0000000900037c10 */ /* 0x000fc800087fe4ff */
[----:B-1----:R-:W3:Y:S04]  /*0130*/  LDG.E R5, desc[UR4][R4.64] ;  /* 0x0000000404057981 */ /* 0x002ee8000c1e1900 */
[----:B------:R-:W3:Y:S01]  /*0140*/  LDG.E R2, desc[UR4][R2.64] ;  /* 0x0000000402027981 */ /* 0x000ee2000c1e1900 */
[----:B--2---:R-:W-:-:S04]  /*0150*/  IADD3 R6, P0, PT, R6, UR6, RZ ;  /* 0x0000000606067c10 */ /* 0x004fc8000ff1e0ff */
[----:B------:R-:W-:Y:S01]  /*0160*/  IADD3.X R7, PT, PT, R0, UR7, RZ, P0, !PT ;  /* 0x0000000700077c10 */ /* 0x000fe200087fe4ff */
[----:B---3--:R-:W-:-:S05]  /*0170*/  IMAD.IADD R9, R2, 0x1, R5 ;  /* 0x0000000102097824 */ /* 0x008fca00078e0205 */
[----:B------:R-:W-:Y:S01]  /*0180*/  STG.E desc[UR4][R6.64], R9 ;  /* 0x0000000906007986 */ /* 0x000fe2000c101904 */
[----:B------:R-:W-:Y:S05]  /*0190*/  EXIT ;  /* 0x000000000000794d */ /* 0x000fea0003800000 */
.L_x_0:
[----:B------:R-:W-:-:S00]  /*01a0*/  BRA `(.L_x_0) ;  /* 0xfffffffc00fc7947 */ /* 0x000fc0000383ffff */
[----:B------:R-:W-:-:S00]  /*01b0*/  NOP ;  /* 0x0000000000007918 */ /* 0x000fc00000000000 */
        /* <DEDUP_REMOVED lines=12> */
.L_x_1:


//--------------------- .nv.shared.reserved.0     --------------------------
	.section	.nv.shared.reserved.0,"aw",@nobits
	.weak		__nv_reservedSMEM_offset_0_alias
	.size		__nv_reservedSMEM_offset_0_alias, 0, 64
	.other		__nv_reservedSMEM_offset_0_alias,@"STO_CUDA_RESERVED_SHARED STV_DEFAULT"
__nv_reservedSMEM_offset_0_alias:
	.zero		0
	.zero		64


//--------------------- .nv.constant0._Z7vec_addPiS_S_i --------------------------
	.section	.nv.constant0._Z7vec_addPiS_S_i,"a",@progbits
	.sectionflags	@""
	.align	4
.nv.constant0._Z7vec_addPiS_S_i:
	.zero		924


//--------------------- SYMBOLS --------------------------

	.type		.nv.reservedSmem.offset0,@object
	.size		.nv.reservedSmem.offset0,0x4
